//
// Generated by NVIDIA NVVM Compiler
//
// Compiler Build ID: CL-36424714
// Cuda compilation tools, release 13.0, V13.0.88
// Based on NVVM 20.0.0
//

.version 9.0
.target sm_100
.address_size 64

	// .globl	_Z7vec_addPiS_S_i

.visible .entry _Z7vec_addPiS_S_i(
	.param .u64 .ptr .align 1 _Z7vec_addPiS_S_i_param_0,
	.param .u64 .ptr .align 1 _Z7vec_addPiS_S_i_param_1,
	.param .u64 .ptr .align 1 _Z7vec_addPiS_S_i_param_2,
	.param .u32 _Z7vec_addPiS_S_i_param_3
)
{
	.reg .pred 	%p<7>;
	.reg .b32 	%r<46>;
	.reg .b64 	%rd<25>;

	ld.param.u64 	%rd4, [_Z7vec_addPiS_S_i_param_0];
	ld.param.u64 	%rd5, [_Z7vec_addPiS_S_i_param_1];
	ld.param.u64 	%rd6, [_Z7vec_addPiS_S_i_param_2];
	ld.param.u32 	%r13, [_Z7vec_addPiS_S_i_param_3];
	cvta.to.global.u64 	%rd1, %rd6;
	cvta.to.global.u64 	%rd2, %rd5;
	cvta.to.global.u64 	%rd3, %rd4;
	mov.u32 	%r14, %tid.x;
	mov.u32 	%r15, %ctaid.x;
	mov.u32 	%r1, %ntid.x;
	mad.lo.s32 	%r44, %r15, %r1, %r14;
	setp.ge.s32 	%p1, %r44, %r13;
	@%p1 bra 	$L__BB0_7;
	mov.u32 	%r16, %nctaid.x;
	mul.lo.s32 	%r3, %r1, %r16;
	add.s32 	%r17, %r44, %r3;
	max.s32 	%r18, %r13, %r17;
	setp.lt.s32 	%p2, %r17, %r13;
	selp.u32 	%r19, 1, 0, %p2;
	add.s32 	%r20, %r17, %r19;
	sub.s32 	%r21, %r18, %r20;
	div.u32 	%r22, %r21, %r3;
	add.s32 	%r4, %r22, %r19;
	and.b32  	%r23, %r4, 3;
	setp.eq.s32 	%p3, %r23, 3;
	@%p3 bra 	$L__BB0_4;
	add.s32 	%r24, %r4, 1;
	and.b32  	%r25, %r24, 3;
	neg.s32 	%r42, %r25;
$L__BB0_3:
	.pragma "nounroll";
	mul.wide.s32 	%rd7, %r44, 4;
	add.s64 	%rd8, %rd1, %rd7;
	add.s64 	%rd9, %rd2, %rd7;
	add.s64 	%rd10, %rd3, %rd7;
	ld.global.u32 	%r26, [%rd10];
	ld.global.u32 	%r27, [%rd9];
	add.s32 	%r28, %r27, %r26;
	st.global.u32 	[%rd8], %r28;
	add.s32 	%r44, %r44, %r3;
	add.s32 	%r42, %r42, 1;
	setp.ne.s32 	%p4, %r42, 0;
	@%p4 bra 	$L__BB0_3;
$L__BB0_4:
	setp.lt.u32 	%p5, %r4, 3;
	@%p5 bra 	$L__BB0_7;
	mul.wide.s32 	%rd15, %r3, 4;
	shl.b32 	%r41, %r3, 2;
$L__BB0_6:
	mul.wide.s32 	%rd11, %r44, 4;
	add.s64 	%rd12, %rd3, %rd11;
	ld.global.u32 	%r29, [%rd12];
	add.s64 	%rd13, %rd2, %rd11;
	ld.global.u32 	%r30, [%rd13];
	add.s32 	%r31, %r30, %r29;
	add.s64 	%rd14, %rd1, %rd11;
	st.global.u32 	[%rd14], %r31;
	add.s64 	%rd16, %rd12, %rd15;
	ld.global.u32 	%r32, [%rd16];
	add.s64 	%rd17, %rd13, %rd15;
	ld.global.u32 	%r33, [%rd17];
	add.s32 	%r34, %r33, %r32;
	add.s64 	%rd18, %rd14, %rd15;
	st.global.u32 	[%rd18], %r34;
	add.s64 	%rd19, %rd16, %rd15;
	ld.global.u32 	%r35, [%rd19];
	add.s64 	%rd20, %rd17, %rd15;
	ld.global.u32 	%r36, [%rd20];
	add.s32 	%r37, %r36, %r35;
	add.s64 	%rd21, %rd18, %rd15;
	st.global.u32 	[%rd21], %r37;
	add.s64 	%rd22, %rd19, %rd15;
	ld.global.u32 	%r38, [%rd22];
	add.s64 	%rd23, %rd20, %rd15;
	ld.global.u32 	%r39, [%rd23];
	add.s32 	%r40, %r39, %r38;
	add.s64 	%rd24, %rd21, %rd15;
	st.global.u32 	[%rd24], %r40;
	add.s32 	%r44, %r41, %r44;
	setp.lt.s32 	%p6, %r44, %r13;
	@%p6 bra 	$L__BB0_6;
$L__BB0_7:
	ret;

}


// ===== COMPILED SASS (sm_100) =====

	.target	sm_100

	.elftype	@"ET_EXEC"


//--------------------- .note.nv.tkinfo           --------------------------
	.section	.note.nv.tkinfo,"",@"SHT_NOTE"
	.sectionflags	@"SHF_NOTE_NV_TKINFO"
	.tkinfo
        /*0018*/ 	.word	0x00000002
        /*0030*/ 	.string	""
        /*0030*/ 	.string	"ptxas"
        /*0030*/ 	.string	"Cuda compilation tools, release 13.0, V13.0.88"
        /*0030*/ 	.string	"Build cuda_13.0.r13.0/compiler.36424714_0"
        /*0030*/ 	.string	"-arch sm_100 -m 64 "



//--------------------- .note.nv.cuinfo           --------------------------
	.section	.note.nv.cuinfo,"",@"SHT_NOTE"
	.sectionflags	@"SHF_NOTE_NV_CUINFO"
        /*0018*/ 	.short	0x0002
        /*001a*/ 	.short	0x0064
        /*001c*/ 	.short	0x0082
	.zero		2


//--------------------- .nv.info                  --------------------------
	.section	.nv.info,"",@"SHT_CUDA_INFO"
	.align	4


	//----- nvinfo : EIATTR_REGCOUNT
	.align		4
        /*0000*/ 	.byte	0x04, 0x2f
        /*0002*/ 	.short	(.L_1 - .L_0)
	.align		4
.L_0:
        /*0004*/ 	.word	index@(_Z7vec_addPiS_S_i)
        /*0008*/ 	.word	0x0000001a


	//----- nvinfo : EIATTR_FRAME_SIZE
	.align		4
.L_1:
        /*000c*/ 	.byte	0x04, 0x11
        /*000e*/ 	.short	(.L_3 - .L_2)
	.align		4
.L_2:
        /*0010*/ 	.word	index@(_Z7vec_addPiS_S_i)
        /*0014*/ 	.word	0x00000000


	//----- nvinfo : EIATTR_MIN_STACK_SIZE
	.align		4
.L_3:
        /*0018*/ 	.byte	0x04, 0x12
        /*001a*/ 	.short	(.L_5 - .L_4)
	.align		4
.L_4:
        /*001c*/ 	.word	index@(_Z7vec_addPiS_S_i)
        /*0020*/ 	.word	0x00000000
.L_5:


//--------------------- .nv.compat                --------------------------
	.section	.nv.compat,"",@"SHT_CUDA_COMPAT_INFO"
	.align	4
        /*0000*/ 	.byte	0x02, 0x09, 0x00, 0x00, 0x02, 0x02, 0x01, 0x00, 0x02, 0x05, 0x05, 0x00, 0x03, 0x07, 0x01, 0x01
        /*0010*/ 	.byte	0x02, 0x03, 0x00, 0x00, 0x02, 0x06, 0x01, 0x00, 0x04, 0x0b, 0x08, 0x00, 0x09, 0x00, 0x00, 0x00
        /*0020*/ 	.byte	0x00, 0x00, 0x00, 0x00


//--------------------- .nv.info._Z7vec_addPiS_S_i --------------------------
	.section	.nv.info._Z7vec_addPiS_S_i,"",@"SHT_CUDA_INFO"
	.sectionflags	@""
	.align	4


	//----- nvinfo : EIATTR_CUDA_API_VERSION
	.align		4
        /*0000*/ 	.byte	0x04, 0x37
        /*0002*/ 	.short	(.L_7 - .L_6)
.L_6:
        /*0004*/ 	.word	0x00000082


	//----- nvinfo : EIATTR_KPARAM_INFO
	.align		4
.L_7:
        /*0008*/ 	.byte	0x04, 0x17
        /*000a*/ 	.short	(.L_9 - .L_8)
.L_8:
        /*000c*/ 	.word	0x00000000
        /*0010*/ 	.short	0x0003
        /*0012*/ 	.short	0x0018
        /*0014*/ 	.byte	0x00, 0xf0, 0x11, 0x00


	//----- nvinfo : EIATTR_KPARAM_INFO
	.align		4
.L_9:
        /*0018*/ 	.byte	0x04, 0x17
        /*001a*/ 	.short	(.L_11 - .L_10)
.L_10:
        /*001c*/ 	.word	0x00000000
        /*0020*/ 	.short	0x0002
        /*0022*/ 	.short	0x0010
        /*0024*/ 	.byte	0x00, 0xf5, 0x21, 0x00


	//----- nvinfo : EIATTR_KPARAM_INFO
	.align		4
.L_11:
        /*0028*/ 	.byte	0x04, 0x17
        /*002a*/ 	.short	(.L_13 - .L_12)
.L_12:
        /*002c*/ 	.word	0x00000000
        /*0030*/ 	.short	0x0001
        /*0032*/ 	.short	0x0008
        /*0034*/ 	.byte	0x00, 0xf5, 0x21, 0x00


	//----- nvinfo : EIATTR_KPARAM_INFO
	.align		4
.L_13:
        /*0038*/ 	.byte	0x04, 0x17
        /*003a*/ 	.short	(.L_15 - .L_14)
.L_14:
        /*003c*/ 	.word	0x00000000
        /*0040*/ 	.short	0x0000
        /*0042*/ 	.short	0x0000
        /*0044*/ 	.byte	0x00, 0xf5, 0x21, 0x00


	//----- nvinfo : EIATTR_SPARSE_MMA_MASK
	.align		4
.L_15:
        /*0048*/ 	.byte	0x03, 0x50
        /*004a*/ 	.short	0x0000


	//----- nvinfo : EIATTR_MAXREG_COUNT
	.align		4
        /*004c*/ 	.byte	0x03, 0x1b
        /*004e*/ 	.short	0x00ff


	//----- nvinfo : EIATTR_MERCURY_ISA_VERSION
	.align		4
        /*0050*/ 	.byte	0x03, 0x5f
        /*0052*/ 	.short	0x0101


	//----- nvinfo : EIATTR_VRC_CTA_INIT_COUNT
	.align		4
        /*0054*/ 	.byte	0x02, 0x4a
	.zero		1
	.zero		1


	//----- nvinfo : EIATTR_EXIT_INSTR_OFFSETS
	.align		4
        /*0058*/ 	.byte	0x04, 0x1c
        /*005a*/ 	.short	(.L_17 - .L_16)


	//   ....[0]....
.L_16:
        /*005c*/ 	.word	0x00000070


	//   ....[1]....
        /*0060*/ 	.word	0x000003a0


	//   ....[2]....
        /*0064*/ 	.word	0x000005d0


	//----- nvinfo : EIATTR_CRS_STACK_SIZE
	.align		4
.L_17:
        /*0068*/ 	.byte	0x04, 0x1e
        /*006a*/ 	.short	(.L_19 - .L_18)
.L_18:
        /*006c*/ 	.word	0x00000000


	//----- nvinfo : EIATTR_CBANK_PARAM_SIZE
	.align		4
.L_19:
        /*0070*/ 	.byte	0x03, 0x19
        /*0072*/ 	.short	0x001c


	//----- nvinfo : EIATTR_PARAM_CBANK
	.align		4
        /*0074*/ 	.byte	0x04, 0x0a
        /*0076*/ 	.short	(.L_21 - .L_20)
	.align		4
.L_20:
        /*0078*/ 	.word	index@(.nv.constant0._Z7vec_addPiS_S_i)
        /*007c*/ 	.short	0x0380
        /*007e*/ 	.short	0x001c


	//----- nvinfo : EIATTR_SW_WAR
	.align		4
.L_21:
        /*0080*/ 	.byte	0x04, 0x36
        /*0082*/ 	.short	(.L_23 - .L_22)
.L_22:
        /*0084*/ 	.word	0x00000008
.L_23:


//--------------------- .nv.callgraph             --------------------------
	.section	.nv.callgraph,"",@"SHT_CUDA_CALLGRAPH"
	.align	4
	.sectionentsize	8
	.align		4
        /*0000*/ 	.word	0x00000000
	.align		4
        /*0004*/ 	.word	0xffffffff
	.align		4
        /*0008*/ 	.word	0x00000000
	.align		4
        /*000c*/ 	.word	0xfffffffe
	.align		4
        /*0010*/ 	.word	0x00000000
	.align		4
        /*0014*/ 	.word	0xfffffffd
	.align		4
        /*0018*/ 	.word	0x00000000
	.align		4
        /*001c*/ 	.word	0xfffffffc


//--------------------- .text._Z7vec_addPiS_S_i   --------------------------
	.section	.text._Z7vec_addPiS_S_i,"ax",@progbits
	.align	128
        .global         _Z7vec_addPiS_S_i
        .type           _Z7vec_addPiS_S_i,@function
        .size           _Z7vec_addPiS_S_i,(.L_x_5 - _Z7vec_addPiS_S_i)
        .other          _Z7vec_addPiS_S_i,@"STO_CUDA_ENTRY STV_DEFAULT"
_Z7vec_addPiS_S_i:
.text._Z7vec_addPiS_S_i:
[----:B------:R-:W-:Y:S01]  /*0000*/  LDC R1, c[0x0][0x37c] ;  /* 0x0000df00ff017b82 */ /* 0x000fe20000000800 */
[----:B------:R-:W0:Y:S07]  /*0010*/  S2R R3, SR_TID.X ;  /* 0x0000000000037919 */ /* 0x000e2e0000002100 */
[----:B------:R-:W0:Y:S01]  /*0020*/  S2UR UR4, SR_CTAID.X ;  /* 0x00000000000479c3 */ /* 0x000e220000002500 */
[----:B------:R-:W1:Y:S07]  /*0030*/  LDCU UR6, c[0x0][0x398] ;  /* 0x00007300ff0677ac */ /* 0x000e6e0008000800 */
[----:B------:R-:W0:Y:S02]  /*0040*/  LDC R0, c[0x0][0x360] ;  /* 0x0000d800ff007b82 */ /* 0x000e240000000800 */
[----:B0-----:R-:W-:-:S05]  /*0050*/  IMAD R3, R0, UR4, R3 ;  /* 0x0000000400037c24 */ /* 0x001fca000f8e0203 */
[----:B-1----:R-:W-:-:S13]  /*0060*/  ISETP.GE.AND P0, PT, R3, UR6, PT ;  /* 0x0000000603007c0c */ /* 0x002fda000bf06270 */
[----:B------:R-:W-:Y:S05]  /*0070*/  @P0 EXIT ;  /* 0x000000000000094d */ /* 0x000fea0003800000 */
[----:B------:R-:W0:Y:S01]  /*0080*/  LDCU UR4, c[0x0][0x370] ;  /* 0x00006e00ff0477ac */ /* 0x000e220008000800 */
[----:B------:R-:W-:Y:S01]  /*0090*/  BSSY.RECONVERGENT B0, `(.L_x_0) ;  /* 0x0000030000007945 */ /* 0x000fe20003800200 */
[----:B0-----:R-:W-:Y:S01]  /*00a0*/  IMAD R0, R0, UR4, RZ ;  /* 0x0000000400007c24 */ /* 0x001fe2000f8e02ff */
[----:B------:R-:W0:Y:S03]  /*00b0*/  LDCU.64 UR4, c[0x0][0x358] ;  /* 0x00006b00ff0477ac */ /* 0x000e260008000a00 */
[----:B------:R-:W1:Y:S01]  /*00c0*/  I2F.U32.RP R8, R0 ;  /* 0x0000000000087306 */ /* 0x000e620000209000 */
[----:B------:R-:W-:Y:S01]  /*00d0*/  IMAD.IADD R2, R3, 0x1, R0 ;  /* 0x0000000103027824 */ /* 0x000fe200078e0200 */
[----:B------:R-:W-:Y:S02]  /*00e0*/  IADD3 R9, PT, PT, RZ, -R0, RZ ;  /* 0x80000000ff097210 */ /* 0x000fe40007ffe0ff */
[----:B------:R-:W-:-:S02]  /*00f0*/  ISETP.NE.U32.AND P2, PT, R0, RZ, PT ;  /* 0x000000ff0000720c */ /* 0x000fc40003f45070 */
[C---:B------:R-:W-:Y:S02]  /*0100*/  ISETP.GE.AND P0, PT, R2.reuse, UR6, PT ;  /* 0x0000000602007c0c */ /* 0x040fe4000bf06270 */
[----:B------:R-:W-:Y:S02]  /*0110*/  VIMNMX R7, PT, PT, R2, UR6, !PT ;  /* 0x0000000602077c48 */ /* 0x000fe4000ffe0100 */
[----:B------:R-:W-:-:S04]  /*0120*/  SEL R6, RZ, 0x1, P0 ;  /* 0x00000001ff067807 */ /* 0x000fc80000000000 */
[----:B------:R-:W-:Y:S01]  /*0130*/  IADD3 R7, PT, PT, R7, -R2, -R6 ;  /* 0x8000000207077210 */ /* 0x000fe20007ffe806 */
[----:B-1----:R-:W1:Y:S02]  /*0140*/  MUFU.RCP R8, R8 ;  /* 0x0000000800087308 */ /* 0x002e640000001000 */
[----:B-1----:R-:W-:-:S06]  /*0150*/  IADD3 R4, PT, PT, R8, 0xffffffe, RZ ;  /* 0x0ffffffe08047810 */ /* 0x002fcc0007ffe0ff */
[----:B------:R1:W2:Y:S02]  /*0160*/  F2I.FTZ.U32.TRUNC.NTZ R5, R4 ;  /* 0x0000000400057305 */ /* 0x0002a4000021f000 */
[----:B-1----:R-:W-:Y:S02]  /*0170*/  HFMA2 R4, -RZ, RZ, 0, 0 ;  /* 0x00000000ff047431 */ /* 0x002fe400000001ff */
[----:B--2---:R-:W-:-:S04]  /*0180*/  IMAD R9, R9, R5, RZ ;  /* 0x0000000509097224 */ /* 0x004fc800078e02ff */
[----:B------:R-:W-:-:S06]  /*0190*/  IMAD.HI.U32 R8, R5, R9, R4 ;  /* 0x0000000905087227 */ /* 0x000fcc00078e0004 */
[----:B------:R-:W-:-:S04]  /*01a0*/  IMAD.HI.U32 R5, R8, R7, RZ ;  /* 0x0000000708057227 */ /* 0x000fc800078e00ff */
[----:B------:R-:W-:-:S04]  /*01b0*/  IMAD.MOV R2, RZ, RZ, -R5 ;  /* 0x000000ffff027224 */ /* 0x000fc800078e0a05 */
[----:B------:R-:W-:-:S05]  /*01c0*/  IMAD R7, R0, R2, R7 ;  /* 0x0000000200077224 */ /* 0x000fca00078e0207 */
[----:B------:R-:W-:-:S13]  /*01d0*/  ISETP.GE.U32.AND P0, PT, R7, R0, PT ;  /* 0x000000000700720c */ /* 0x000fda0003f06070 */
[----:B------:R-:W-:Y:S02]  /*01e0*/  @P0 IADD3 R7, PT, PT, -R0, R7, RZ ;  /* 0x0000000700070210 */ /* 0x000fe40007ffe1ff */
[----:B------:R-:W-:Y:S02]  /*01f0*/  @P0 IADD3 R5, PT, PT, R5, 0x1, RZ ;  /* 0x0000000105050810 */ /* 0x000fe40007ffe0ff */
[----:B------:R-:W-:-:S13]  /*0200*/  ISETP.GE.U32.AND P1, PT, R7, R0, PT ;  /* 0x000000000700720c */ /* 0x000fda0003f26070 */
[----:B------:R-:W-:Y:S01]  /*0210*/  @P1 VIADD R5, R5, 0x1 ;  /* 0x0000000105051836 */ /* 0x000fe20000000000 */
[----:B------:R-:W-:-:S04]  /*0220*/  @!P2 LOP3.LUT R5, RZ, R0, RZ, 0x33, !PT ;  /* 0x00000000ff05a212 */ /* 0x000fc800078e33ff */
[----:B------:R-:W-:-:S04]  /*0230*/  IADD3 R2, PT, PT, R6, R5, RZ ;  /* 0x0000000506027210 */ /* 0x000fc80007ffe0ff */
[C---:B------:R-:W-:Y:S02]  /*0240*/  LOP3.LUT R4, R2.reuse, 0x3, RZ, 0xc0, !PT ;  /* 0x0000000302047812 */ /* 0x040fe400078ec0ff */
[----:B------:R-:W-:Y:S02]  /*0250*/  ISETP.GE.U32.AND P1, PT, R2, 0x3, PT ;  /* 0x000000030200780c */ /* 0x000fe40003f26070 */
[----:B------:R-:W-:-:S13]  /*0260*/  ISETP.NE.AND P0, PT, R4, 0x3, PT ;  /* 0x000000030400780c */ /* 0x000fda0003f05270 */
[----:B0-----:R-:W-:Y:S05]  /*0270*/  @!P0 BRA `(.L_x_1) ;  /* 0x0000000000448947 */ /* 0x001fea0003800000 */
[----:B------:R-:W0:Y:S01]  /*0280*/  LDC.64 R4, c[0x0][0x390] ;  /* 0x0000e400ff047b82 */ /* 0x000e220000000a00 */
[----:B------:R-:W-:-:S04]  /*0290*/  IADD3 R2, PT, PT, R2, 0x1, RZ ;  /* 0x0000000102027810 */ /* 0x000fc80007ffe0ff */
[----:B------:R-:W-:-:S03]  /*02a0*/  LOP3.LUT R2, R2, 0x3, RZ, 0xc0, !PT ;  /* 0x0000000302027812 */ /* 0x000fc600078ec0ff */
[----:B------:R-:W1:Y:S02]  /*02b0*/  LDC.64 R6, c[0x0][0x380] ;  /* 0x0000e000ff067b82 */ /* 0x000e640000000a00 */
[----:B------:R-:W-:-:S06]  /*02c0*/  IMAD.MOV R2, RZ, RZ, -R2 ;  /* 0x000000ffff027224 */ /* 0x000fcc00078e0a02 */
[----:B------:R-:W2:Y:S02]  /*02d0*/  LDC.64 R8, c[0x0][0x388] ;  /* 0x0000e200ff087b82 */ /* 0x000ea40000000a00 */
.L_x_2:
[----:B--2---:R-:W-:-:S04]  /*02e0*/  IMAD.WIDE R12, R3, 0x4, R8 ;  /* 0x00000004030c7825 */ /* 0x004fc800078e0208 */
[C---:B-1----:R-:W-:Y:S02]  /*02f0*/  IMAD.WIDE R14, R3.reuse, 0x4, R6 ;  /* 0x00000004030e7825 */ /* 0x042fe400078e0206 */
[----:B------:R-:W2:Y:S04]  /*0300*/  LDG.E R13, desc[UR4][R12.64] ;  /* 0x000000040c0d7981 */ /* 0x000ea8000c1e1900 */
[----:B------:R-:W2:Y:S01]  /*0310*/  LDG.E R14, desc[UR4][R14.64] ;  /* 0x000000040e0e7981 */ /* 0x000ea2000c1e1900 */
[----:B0--3--:R-:W-:Y:S01]  /*0320*/  IMAD.WIDE R10, R3, 0x4, R4 ;  /* 0x00000004030a7825 */ /* 0x009fe200078e0204 */
[----:B------:R-:W-:-:S03]  /*0330*/  IADD3 R2, PT, PT, R2, 0x1, RZ ;  /* 0x0000000102027810 */ /* 0x000fc60007ffe0ff */
[----:B------:R-:W-:Y:S01]  /*0340*/  IMAD.IADD R3, R0, 0x1, R3 ;  /* 0x0000000100037824 */ /* 0x000fe200078e0203 */
[----:B------:R-:W-:Y:S02]  /*0350*/  ISETP.NE.AND P0, PT, R2, RZ, PT ;  /* 0x000000ff0200720c */ /* 0x000fe40003f05270 */
[----:B--2---:R-:W-:-:S05]  /*0360*/  IADD3 R17, PT, PT, R14, R13, RZ ;  /* 0x0000000d0e117210 */ /* 0x004fca0007ffe0ff */
[----:B------:R3:W-:Y:S06]  /*0370*/  STG.E desc[UR4][R10.64], R17 ;  /* 0x000000110a007986 */ /* 0x0007ec000c101904 */
[----:B------:R-:W-:Y:S05]  /*0380*/  @P0 BRA `(.L_x_2) ;  /* 0xfffffffc00d40947 */ /* 0x000fea000383ffff */
.L_x_1:
[----:B------:R-:W-:Y:S05]  /*0390*/  BSYNC.RECONVERGENT B0 ;  /* 0x0000000000007941 */ /* 0x000fea0003800200 */
.L_x_0:
[----:B------:R-:W-:Y:S05]  /*03a0*/  @!P1 EXIT ;  /* 0x000000000000994d */ /* 0x000fea0003800000 */
.L_x_3:
[----:B------:R-:W3:Y:S08]  /*03b0*/  LDC.64 R4, c[0x0][0x380] ;  /* 0x0000e000ff047b82 */ /* 0x000ef00000000a00 */
[----:B------:R-:W0:Y:S01]  /*03c0*/  LDC.64 R6, c[0x0][0x388] ;  /* 0x0000e200ff067b82 */ /* 0x000e220000000a00 */
[----:B---3--:R-:W-:-:S07]  /*03d0*/  IMAD.WIDE R10, R3, 0x4, R4 ;  /* 0x00000004030a7825 */ /* 0x008fce00078e0204 */
[----:B------:R-:W1:Y:S01]  /*03e0*/  LDC.64 R4, c[0x0][0x390] ;  /* 0x0000e400ff047b82 */ /* 0x000e620000000a00 */
[----:B--2---:R-:W2:Y:S01]  /*03f0*/  LDG.E R2, desc[UR4][R10.64] ;  /* 0x000000040a027981 */ /* 0x004ea2000c1e1900 */
[----:B0-----:R-:W-:-:S05]  /*0400*/  IMAD.WIDE R12, R3, 0x4, R6 ;  /* 0x00000004030c7825 */ /* 0x001fca00078e0206 */
[----:B------:R-:W2:Y:S01]  /*0410*/  LDG.E R7, desc[UR4][R12.64] ;  /* 0x000000040c077981 */ /* 0x000ea2000c1e1900 */
[----:B-1----:R-:W-:-:S04]  /*0420*/  IMAD.WIDE R16, R3, 0x4, R4 ;  /* 0x0000000403107825 */ /* 0x002fc800078e0204 */
[----:B------:R-:W-:Y:S01]  /*0430*/  IMAD.WIDE R4, R0, 0x4, R10 ;  /* 0x0000000400047825 */ /* 0x000fe200078e020a */
[----:B--2---:R-:W-:-:S03]  /*0440*/  IADD3 R19, PT, PT, R2, R7, RZ ;  /* 0x0000000702137210 */ /* 0x004fc60007ffe0ff */
[C---:B------:R-:W-:Y:S02]  /*0450*/  IMAD.WIDE R6, R0.reuse, 0x4, R12 ;  /* 0x0000000400067825 */ /* 0x040fe400078e020c */
[----:B------:R0:W-:Y:S04]  /*0460*/  STG.E desc[UR4][R16.64], R19 ;  /* 0x0000001310007986 */ /* 0x0001e8000c101904 */
[----:B------:R-:W2:Y:S04]  /*0470*/  LDG.E R2, desc[UR4][R4.64] ;  /* 0x0000000404027981 */ /* 0x000ea8000c1e1900 */
[----:B------:R-:W2:Y:S01]  /*0480*/  LDG.E R15, desc[UR4][R6.64] ;  /* 0x00000004060f7981 */ /* 0x000ea2000c1e1900 */
[----:B------:R-:W-:-:S04]  /*0490*/  IMAD.WIDE R8, R0, 0x4, R16 ;  /* 0x0000000400087825 */ /* 0x000fc800078e0210 */
[----:B------:R-:W-:-:S04]  /*04a0*/  IMAD.WIDE R10, R0, 0x4, R4 ;  /* 0x00000004000a7825 */ /* 0x000fc800078e0204 */
[----:B------:R-:W-:Y:S01]  /*04b0*/  IMAD.WIDE R12, R0, 0x4, R6 ;  /* 0x00000004000c7825 */ /* 0x000fe200078e0206 */
[----:B--2---:R-:W-:-:S05]  /*04c0*/  IADD3 R21, PT, PT, R2, R15, RZ ;  /* 0x0000000f02157210 */ /* 0x004fca0007ffe0ff */
[----:B------:R1:W-:Y:S04]  /*04d0*/  STG.E desc[UR4][R8.64], R21 ;  /* 0x0000001508007986 */ /* 0x0003e8000c101904 */
[----:B------:R-:W2:Y:S04]  /*04e0*/  LDG.E R2, desc[UR4][R10.64] ;  /* 0x000000040a027981 */ /* 0x000ea8000c1e1900 */
[----:B------:R-:W2:Y:S01]  /*04f0*/  LDG.E R23, desc[UR4][R12.64] ;  /* 0x000000040c177981 */ /* 0x000ea2000c1e1900 */
[----:B------:R-:W-:-:S04]  /*0500*/  IMAD.WIDE R14, R0, 0x4, R8 ;  /* 0x00000004000e7825 */ /* 0x000fc800078e0208 */
[----:B------:R-:W-:-:S04]  /*0510*/  IMAD.WIDE R4, R0, 0x4, R10 ;  /* 0x0000000400047825 */ /* 0x000fc800078e020a */
[----:B------:R-:W-:-:S04]  /*0520*/  IMAD.WIDE R6, R0, 0x4, R12 ;  /* 0x0000000400067825 */ /* 0x000fc800078e020c */
[----:B--2---:R-:W-:-:S05]  /*0530*/  IMAD.IADD R23, R2, 0x1, R23 ;  /* 0x0000000102177824 */ /* 0x004fca00078e0217 */
[----:B------:R2:W-:Y:S04]  /*0540*/  STG.E desc[UR4][R14.64], R23 ;  /* 0x000000170e007986 */ /* 0x0005e8000c101904 */
[----:B------:R-:W1:Y:S04]  /*0550*/  LDG.E R4, desc[UR4][R4.64] ;  /* 0x0000000404047981 */ /* 0x000e68000c1e1900 */
[----:B------:R-:W1:Y:S01]  /*0560*/  LDG.E R7, desc[UR4][R6.64] ;  /* 0x0000000406077981 */ /* 0x000e62000c1e1900 */
[C---:B0-----:R-:W-:Y:S01]  /*0570*/  IMAD.WIDE R16, R0.reuse, 0x4, R14 ;  /* 0x0000000400107825 */ /* 0x041fe200078e020e */
[----:B------:R-:W-:-:S04]  /*0580*/  LEA R3, R0, R3, 0x2 ;  /* 0x0000000300037211 */ /* 0x000fc800078e10ff */
[----:B------:R-:W-:Y:S02]  /*0590*/  ISETP.GE.AND P0, PT, R3, UR6, PT ;  /* 0x0000000603007c0c */ /* 0x000fe4000bf06270 */
[----:B-1----:R-:W-:-:S05]  /*05a0*/  IADD3 R9, PT, PT, R4, R7, RZ ;  /* 0x0000000704097210 */ /* 0x002fca0007ffe0ff */
[----:B------:R2:W-:Y:S06]  /*05b0*/  STG.E desc[UR4][R16.64], R9 ;  /* 0x0000000910007986 */ /* 0x0005ec000c101904 */
[----:B------:R-:W-:Y:S05]  /*05c0*/  @!P0 BRA `(.L_x_3) ;  /* 0xfffffffc00788947 */ /* 0x000fea000383ffff */
[----:B------:R-:W-:Y:S05]  /*05d0*/  EXIT ;  /* 0x000000000000794d */ /* 0x000fea0003800000 */
.L_x_4:
[----:B------:R-:W-:-:S00]  /*05e0*/  BRA `(.L_x_4) ;  /* 0xfffffffc00fc7947 */ /* 0x000fc0000383ffff */
[----:B------:R-:W-:-:S00]  /*05f0*/  NOP ;  /* 0x0000000000007918 */ /* 0x000fc00000000000 */
        /* <DEDUP_REMOVED lines=8> */
.L_x_5:


//--------------------- .nv.shared.reserved.0     --------------------------
	.section	.nv.shared.reserved.0,"aw",@nobits
	.weak		__nv_reservedSMEM_offset_0_alias
	.size		__nv_reservedSMEM_offset_0_alias, 0, 64
	.other		__nv_reservedSMEM_offset_0_alias,@"STO_CUDA_RESERVED_SHARED STV_DEFAULT"
__nv_reservedSMEM_offset_0_alias:
	.zero		0
	.zero		64


//--------------------- .nv.constant0._Z7vec_addPiS_S_i --------------------------
	.section	.nv.constant0._Z7vec_addPiS_S_i,"a",@progbits
	.sectionflags	@""
	.align	4
.nv.constant0._Z7vec_addPiS_S_i:
	.zero		924


//--------------------- SYMBOLS --------------------------

	.type		.nv.reservedSmem.offset0,@object
	.size		.nv.reservedSmem.offset0,0x4
